//
// Generated by NVIDIA NVVM Compiler
//
// Compiler Build ID: CL-36424714
// Cuda compilation tools, release 13.0, V13.0.88
// Based on NVVM 20.0.0
//

.version 9.0
.target sm_100
.address_size 64

	// .globl	_Z7dummy_dIiEvPT_

.visible .entry _Z7dummy_dIiEvPT_(
	.param .u64 .ptr .align 1 _Z7dummy_dIiEvPT__param_0
)
{
	.reg .pred 	%p<2>;
	.reg .b16 	%rs<3>;
	.reg .b32 	%r<4>;
	.reg .b64 	%rd<5>;

	ld.param.u64 	%rd1, [_Z7dummy_dIiEvPT__param_0];
	mov.u32 	%r1, %tid.x;
	cvt.u16.u32 	%rs1, %r1;
	mul.lo.s16 	%rs2, %rs1, -29789;
	setp.lt.u16 	%p1, %rs2, 5958;
	neg.s32 	%r2, %r1;
	selp.b32 	%r3, %r1, %r2, %p1;
	cvta.to.global.u64 	%rd2, %rd1;
	mul.wide.u32 	%rd3, %r1, 4;
	add.s64 	%rd4, %rd2, %rd3;
	st.global.u32 	[%rd4], %r3;
	ret;

}


// ===== COMPILED SASS (sm_100) =====

	.target	sm_100

	.elftype	@"ET_EXEC"


//--------------------- .note.nv.tkinfo           --------------------------
	.section	.note.nv.tkinfo,"",@"SHT_NOTE"
	.sectionflags	@"SHF_NOTE_NV_TKINFO"
	.tkinfo
        /*0018*/ 	.word	0x00000002
        /*0030*/ 	.string	""
        /*0030*/ 	.string	"ptxas"
        /*0030*/ 	.string	"Cuda compilation tools, release 13.0, V13.0.88"
        /*0030*/ 	.string	"Build cuda_13.0.r13.0/compiler.36424714_0"
        /*0030*/ 	.string	"-arch sm_100 -m 64 "



//--------------------- .note.nv.cuinfo           --------------------------
	.section	.note.nv.cuinfo,"",@"SHT_NOTE"
	.sectionflags	@"SHF_NOTE_NV_CUINFO"
        /*0018*/ 	.short	0x0002
        /*001a*/ 	.short	0x0064
        /*001c*/ 	.short	0x0082
	.zero		2


//--------------------- .nv.info                  --------------------------
	.section	.nv.info,"",@"SHT_CUDA_INFO"
	.align	4


	//----- nvinfo : EIATTR_REGCOUNT
	.align		4
        /*0000*/ 	.byte	0x04, 0x2f
        /*0002*/ 	.short	(.L_1 - .L_0)
	.align		4
.L_0:
        /*0004*/ 	.word	index@(_Z7dummy_dIiEvPT_)
        /*0008*/ 	.word	0x00000008


	//----- nvinfo : EIATTR_FRAME_SIZE
	.align		4
.L_1:
        /*000c*/ 	.byte	0x04, 0x11
        /*000e*/ 	.short	(.L_3 - .L_2)
	.align		4
.L_2:
        /*0010*/ 	.word	index@(_Z7dummy_dIiEvPT_)
        /*0014*/ 	.word	0x00000000


	//----- nvinfo : EIATTR_MIN_STACK_SIZE
	.align		4
.L_3:
        /*0018*/ 	.byte	0x04, 0x12
        /*001a*/ 	.short	(.L_5 - .L_4)
	.align		4
.L_4:
        /*001c*/ 	.word	index@(_Z7dummy_dIiEvPT_)
        /*0020*/ 	.word	0x00000000
.L_5:


//--------------------- .nv.compat                --------------------------
	.section	.nv.compat,"",@"SHT_CUDA_COMPAT_INFO"
	.align	4
        /*0000*/ 	.byte	0x02, 0x09, 0x00, 0x00, 0x02, 0x02, 0x01, 0x00, 0x02, 0x05, 0x05, 0x00, 0x03, 0x07, 0x01, 0x01
        /*0010*/ 	.byte	0x02, 0x03, 0x00, 0x00, 0x02, 0x06, 0x01, 0x00, 0x04, 0x0b, 0x08, 0x00, 0x09, 0x00, 0x00, 0x00
        /*0020*/ 	.byte	0x00, 0x00, 0x00, 0x00


//--------------------- .nv.info._Z7dummy_dIiEvPT_ --------------------------
	.section	.nv.info._Z7dummy_dIiEvPT_,"",@"SHT_CUDA_INFO"
	.sectionflags	@""
	.align	4


	//----- nvinfo : EIATTR_CUDA_API_VERSION
	.align		4
        /*0000*/ 	.byte	0x04, 0x37
        /*0002*/ 	.short	(.L_7 - .L_6)
.L_6:
        /*0004*/ 	.word	0x00000082


	//----- nvinfo : EIATTR_KPARAM_INFO
	.align		4
.L_7:
        /*0008*/ 	.byte	0x04, 0x17
        /*000a*/ 	.short	(.L_9 - .L_8)
.L_8:
        /*000c*/ 	.word	0x00000000
        /*0010*/ 	.short	0x0000
        /*0012*/ 	.short	0x0000
        /*0014*/ 	.byte	0x00, 0xf5, 0x21, 0x00


	//----- nvinfo : EIATTR_SPARSE_MMA_MASK
	.align		4
.L_9:
        /*0018*/ 	.byte	0x03, 0x50
        /*001a*/ 	.short	0x0000


	//----- nvinfo : EIATTR_MAXREG_COUNT
	.align		4
        /*001c*/ 	.byte	0x03, 0x1b
        /*001e*/ 	.short	0x00ff


	//----- nvinfo : EIATTR_MERCURY_ISA_VERSION
	.align		4
        /*0020*/ 	.byte	0x03, 0x5f
        /*0022*/ 	.short	0x0101


	//----- nvinfo : EIATTR_VRC_CTA_INIT_COUNT
	.align		4
        /*0024*/ 	.byte	0x02, 0x4a
	.zero		1
	.zero		1


	//----- nvinfo : EIATTR_EXIT_INSTR_OFFSETS
	.align		4
        /*0028*/ 	.byte	0x04, 0x1c
        /*002a*/ 	.short	(.L_11 - .L_10)


	//   ....[0]....
.L_10:
        /*002c*/ 	.word	0x000000c0


	//----- nvinfo : EIATTR_CBANK_PARAM_SIZE
	.align		4
.L_11:
        /*0030*/ 	.byte	0x03, 0x19
        /*0032*/ 	.short	0x0008


	//----- nvinfo : EIATTR_PARAM_CBANK
	.align		4
        /*0034*/ 	.byte	0x04, 0x0a
        /*0036*/ 	.short	(.L_13 - .L_12)
	.align		4
.L_12:
        /*0038*/ 	.word	index@(.nv.constant0._Z7dummy_dIiEvPT_)
        /*003c*/ 	.short	0x0380
        /*003e*/ 	.short	0x0008


	//----- nvinfo : EIATTR_SW_WAR
	.align		4
.L_13:
        /*0040*/ 	.byte	0x04, 0x36
        /*0042*/ 	.short	(.L_15 - .L_14)
.L_14:
        /*0044*/ 	.word	0x00000008
.L_15:


//--------------------- .nv.callgraph             --------------------------
	.section	.nv.callgraph,"",@"SHT_CUDA_CALLGRAPH"
	.align	4
	.sectionentsize	8
	.align		4
        /*0000*/ 	.word	0x00000000
	.align		4
        /*0004*/ 	.word	0xffffffff
	.align		4
        /*0008*/ 	.word	0x00000000
	.align		4
        /*000c*/ 	.word	0xfffffffe
	.align		4
        /*0010*/ 	.word	0x00000000
	.align		4
        /*0014*/ 	.word	0xfffffffd
	.align		4
        /*0018*/ 	.word	0x00000000
	.align		4
        /*001c*/ 	.word	0xfffffffc


//--------------------- .text._Z7dummy_dIiEvPT_   --------------------------
	.section	.text._Z7dummy_dIiEvPT_,"ax",@progbits
	.align	128
        .global         _Z7dummy_dIiEvPT_
        .type           _Z7dummy_dIiEvPT_,@function
        .size           _Z7dummy_dIiEvPT_,(.L_x_1 - _Z7dummy_dIiEvPT_)
        .other          _Z7dummy_dIiEvPT_,@"STO_CUDA_ENTRY STV_DEFAULT"
_Z7dummy_dIiEvPT_:
.text._Z7dummy_dIiEvPT_:
[----:B------:R-:W-:Y:S01]  /*0000*/  LDC R1, c[0x0][0x37c] ;  /* 0x0000df00ff017b82 */ /* 0x000fe20000000800 */
[----:B------:R-:W0:Y:S07]  /*0010*/  S2R R5, SR_TID.X ;  /* 0x0000000000057919 */ /* 0x000e2e0000002100 */
[----:B------:R-:W1:Y:S01]  /*0020*/  LDC.64 R2, c[0x0][0x380] ;  /* 0x0000e000ff027b82 */ /* 0x000e620000000a00 */
[----:B------:R-:W2:Y:S01]  /*0030*/  LDCU.64 UR4, c[0x0][0x358] ;  /* 0x00006b00ff0477ac */ /* 0x000ea20008000a00 */
[C---:B0-----:R-:W-:Y:S01]  /*0040*/  PRMT R0, R5.reuse, 0x9910, RZ ;  /* 0x0000991005007816 */ /* 0x041fe200000000ff */
[----:B-1----:R-:W-:-:S04]  /*0050*/  IMAD.WIDE.U32 R2, R5, 0x4, R2 ;  /* 0x0000000405027825 */ /* 0x002fc800078e0002 */
[----:B------:R-:W-:-:S05]  /*0060*/  IMAD R0, R0, -0x745d, RZ ;  /* 0xffff8ba300007824 */ /* 0x000fca00078e02ff */
[----:B------:R-:W-:-:S04]  /*0070*/  LOP3.LUT R0, R0, 0xffff, RZ, 0xc0, !PT ;  /* 0x0000ffff00007812 */ /* 0x000fc800078ec0ff */
[----:B------:R-:W-:Y:S01]  /*0080*/  ISETP.GE.U32.AND P0, PT, R0, 0x1746, PT ;  /* 0x000017460000780c */ /* 0x000fe20003f06070 */
[----:B------:R-:W-:-:S05]  /*0090*/  IMAD.MOV R0, RZ, RZ, -R5 ;  /* 0x000000ffff007224 */ /* 0x000fca00078e0a05 */
[----:B------:R-:W-:-:S05]  /*00a0*/  SEL R5, R5, R0, !P0 ;  /* 0x0000000005057207 */ /* 0x000fca0004000000 */
[----:B--2---:R-:W-:Y:S01]  /*00b0*/  STG.E desc[UR4][R2.64], R5 ;  /* 0x0000000502007986 */ /* 0x004fe2000c101904 */
[----:B------:R-:W-:Y:S05]  /*00c0*/  EXIT ;  /* 0x000000000000794d */ /* 0x000fea0003800000 */
.L_x_0:
[----:B------:R-:W-:-:S00]  /*00d0*/  BRA `(.L_x_0) ;  /* 0xfffffffc00fc7947 */ /* 0x000fc0000383ffff */
[----:B------:R-:W-:-:S00]  /*00e0*/  NOP ;  /* 0x0000000000007918 */ /* 0x000fc00000000000 */
        /* <DEDUP_REMOVED lines=9> */
.L_x_1:


//--------------------- .nv.shared.reserved.0     --------------------------
	.section	.nv.shared.reserved.0,"aw",@nobits
	.weak		__nv_reservedSMEM_offset_0_alias
	.size		__nv_reservedSMEM_offset_0_alias, 0, 64
	.other		__nv_reservedSMEM_offset_0_alias,@"STO_CUDA_RESERVED_SHARED STV_DEFAULT"
__nv_reservedSMEM_offset_0_alias:
	.zero		0
	.zero		64


//--------------------- .nv.constant0._Z7dummy_dIiEvPT_ --------------------------
	.section	.nv.constant0._Z7dummy_dIiEvPT_,"a",@progbits
	.sectionflags	@""
	.align	4
.nv.constant0._Z7dummy_dIiEvPT_:
	.zero		904


//--------------------- SYMBOLS --------------------------

	.type		.nv.reservedSmem.offset0,@object
	.size		.nv.reservedSmem.offset0,0x4
